//
// Generated by NVIDIA NVVM Compiler
//
// Compiler Build ID: CL-36424714
// Cuda compilation tools, release 13.0, V13.0.88
// Based on NVVM 20.0.0
//

.version 9.0
.target sm_100
.address_size 64

	// .globl	_Z20matrixTransposeNaivePfS_
// _ZZ21matrixTransposeSharedPfS_E4tile has been demoted
// _ZZ30matrixTransposeNoBankConflictsPfS_E4tile has been demoted

.visible .entry _Z20matrixTransposeNaivePfS_(
	.param .u64 .ptr .align 1 _Z20matrixTransposeNaivePfS__param_0,
	.param .u64 .ptr .align 1 _Z20matrixTransposeNaivePfS__param_1
)
{
	.reg .b32 	%r<13>;
	.reg .b32 	%f<2>;
	.reg .b64 	%rd<9>;

	ld.param.u64 	%rd1, [_Z20matrixTransposeNaivePfS__param_0];
	ld.param.u64 	%rd2, [_Z20matrixTransposeNaivePfS__param_1];
	cvta.to.global.u64 	%rd3, %rd2;
	cvta.to.global.u64 	%rd4, %rd1;
	mov.u32 	%r1, %ctaid.y;
	mov.u32 	%r2, %ntid.y;
	mov.u32 	%r3, %tid.y;
	mad.lo.s32 	%r4, %r1, %r2, %r3;
	mov.u32 	%r5, %ctaid.x;
	mov.u32 	%r6, %ntid.x;
	mov.u32 	%r7, %tid.x;
	mad.lo.s32 	%r8, %r5, %r6, %r7;
	shl.b32 	%r9, %r4, 12;
	add.s32 	%r10, %r9, %r8;
	shl.b32 	%r11, %r8, 12;
	add.s32 	%r12, %r11, %r4;
	mul.wide.s32 	%rd5, %r10, 4;
	add.s64 	%rd6, %rd4, %rd5;
	ld.global.f32 	%f1, [%rd6];
	mul.wide.s32 	%rd7, %r12, 4;
	add.s64 	%rd8, %rd3, %rd7;
	st.global.f32 	[%rd8], %f1;
	ret;

}
	// .globl	_Z21matrixTransposeSharedPfS_
.visible .entry _Z21matrixTransposeSharedPfS_(
	.param .u64 .ptr .align 1 _Z21matrixTransposeSharedPfS__param_0,
	.param .u64 .ptr .align 1 _Z21matrixTransposeSharedPfS__param_1
)
{
	.reg .b32 	%r<20>;
	.reg .b32 	%f<3>;
	.reg .b64 	%rd<8>;
	// demoted variable
	.shared .align 4 .b8 _ZZ21matrixTransposeSharedPfS_E4tile[1024];
	ld.param.u64 	%rd1, [_Z21matrixTransposeSharedPfS__param_0];
	ld.param.u64 	%rd2, [_Z21matrixTransposeSharedPfS__param_1];
	cvta.to.global.u64 	%rd3, %rd2;
	cvta.to.global.u64 	%rd4, %rd1;
	mov.u32 	%r1, %ctaid.y;
	mov.u32 	%r2, %ntid.y;
	mov.u32 	%r3, %tid.y;
	mad.lo.s32 	%r4, %r1, %r2, %r3;
	mov.u32 	%r5, %ctaid.x;
	mov.u32 	%r6, %ntid.x;
	mov.u32 	%r7, %tid.x;
	mad.lo.s32 	%r8, %r5, %r6, %r7;
	shl.b32 	%r9, %r4, 12;
	add.s32 	%r10, %r9, %r8;
	mul.wide.s32 	%rd5, %r10, 4;
	add.s64 	%rd6, %rd4, %rd5;
	ld.global.f32 	%f1, [%rd6];
	shl.b32 	%r11, %r3, 6;
	mov.u32 	%r12, _ZZ21matrixTransposeSharedPfS_E4tile;
	add.s32 	%r13, %r12, %r11;
	shl.b32 	%r14, %r7, 2;
	add.s32 	%r15, %r13, %r14;
	st.shared.f32 	[%r15], %f1;
	bar.sync 	0;
	shl.b32 	%r16, %r7, 6;
	add.s32 	%r17, %r12, %r16;
	shl.b32 	%r18, %r3, 2;
	add.s32 	%r19, %r17, %r18;
	ld.shared.f32 	%f2, [%r19];
	add.s64 	%rd7, %rd3, %rd5;
	st.global.f32 	[%rd7], %f2;
	ret;

}
	// .globl	_Z30matrixTransposeNoBankConflictsPfS_
.visible .entry _Z30matrixTransposeNoBankConflictsPfS_(
	.param .u64 .ptr .align 1 _Z30matrixTransposeNoBankConflictsPfS__param_0,
	.param .u64 .ptr .align 1 _Z30matrixTransposeNoBankConflictsPfS__param_1
)
{
	.reg .b32 	%r<18>;
	.reg .b32 	%f<3>;
	.reg .b64 	%rd<8>;
	// demoted variable
	.shared .align 4 .b8 _ZZ30matrixTransposeNoBankConflictsPfS_E4tile[1088];
	ld.param.u64 	%rd1, [_Z30matrixTransposeNoBankConflictsPfS__param_0];
	ld.param.u64 	%rd2, [_Z30matrixTransposeNoBankConflictsPfS__param_1];
	cvta.to.global.u64 	%rd3, %rd2;
	cvta.to.global.u64 	%rd4, %rd1;
	mov.u32 	%r1, %ctaid.y;
	mov.u32 	%r2, %ntid.y;
	mov.u32 	%r3, %tid.y;
	mad.lo.s32 	%r4, %r1, %r2, %r3;
	mov.u32 	%r5, %ctaid.x;
	mov.u32 	%r6, %ntid.x;
	mov.u32 	%r7, %tid.x;
	mad.lo.s32 	%r8, %r5, %r6, %r7;
	shl.b32 	%r9, %r4, 12;
	add.s32 	%r10, %r9, %r8;
	mul.wide.s32 	%rd5, %r10, 4;
	add.s64 	%rd6, %rd4, %rd5;
	ld.global.f32 	%f1, [%rd6];
	mov.u32 	%r11, _ZZ30matrixTransposeNoBankConflictsPfS_E4tile;
	mad.lo.s32 	%r12, %r3, 68, %r11;
	shl.b32 	%r13, %r7, 2;
	add.s32 	%r14, %r12, %r13;
	st.shared.f32 	[%r14], %f1;
	bar.sync 	0;
	mad.lo.s32 	%r15, %r7, 68, %r11;
	shl.b32 	%r16, %r3, 2;
	add.s32 	%r17, %r15, %r16;
	ld.shared.f32 	%f2, [%r17];
	add.s64 	%rd7, %rd3, %rd5;
	st.global.f32 	[%rd7], %f2;
	ret;

}


// ===== COMPILED SASS (sm_100) =====

	.target	sm_100

	.elftype	@"ET_EXEC"


//--------------------- .note.nv.tkinfo           --------------------------
	.section	.note.nv.tkinfo,"",@"SHT_NOTE"
	.sectionflags	@"SHF_NOTE_NV_TKINFO"
	.tkinfo
        /*0018*/ 	.word	0x00000002
        /*0030*/ 	.string	""
        /*0030*/ 	.string	"ptxas"
        /*0030*/ 	.string	"Cuda compilation tools, release 13.0, V13.0.88"
        /*0030*/ 	.string	"Build cuda_13.0.r13.0/compiler.36424714_0"
        /*0030*/ 	.string	"-arch sm_100 -m 64 "



//--------------------- .note.nv.cuinfo           --------------------------
	.section	.note.nv.cuinfo,"",@"SHT_NOTE"
	.sectionflags	@"SHF_NOTE_NV_CUINFO"
        /*0018*/ 	.short	0x0002
        /*001a*/ 	.short	0x0064
        /*001c*/ 	.short	0x0082
	.zero		2


//--------------------- .nv.info                  --------------------------
	.section	.nv.info,"",@"SHT_CUDA_INFO"
	.align	4


	//----- nvinfo : EIATTR_REGCOUNT
	.align		4
        /*0000*/ 	.byte	0x04, 0x2f
        /*0002*/ 	.short	(.L_1 - .L_0)
	.align		4
.L_0:
        /*0004*/ 	.word	index@(_Z20matrixTransposeNaivePfS_)
        /*0008*/ 	.word	0x0000000a


	//----- nvinfo : EIATTR_FRAME_SIZE
	.align		4
.L_1:
        /*000c*/ 	.byte	0x04, 0x11
        /*000e*/ 	.short	(.L_3 - .L_2)
	.align		4
.L_2:
        /*0010*/ 	.word	index@(_Z20matrixTransposeNaivePfS_)
        /*0014*/ 	.word	0x00000000


	//----- nvinfo : EIATTR_REGCOUNT
	.align		4
.L_3:
        /*0018*/ 	.byte	0x04, 0x2f
        /*001a*/ 	.short	(.L_5 - .L_4)
	.align		4
.L_4:
        /*001c*/ 	.word	index@(_Z21matrixTransposeSharedPfS_)
        /*0020*/ 	.word	0x0000000c


	//----- nvinfo : EIATTR_FRAME_SIZE
	.align		4
.L_5:
        /*0024*/ 	.byte	0x04, 0x11
        /*0026*/ 	.short	(.L_7 - .L_6)
	.align		4
.L_6:
        /*0028*/ 	.word	index@(_Z21matrixTransposeSharedPfS_)
        /*002c*/ 	.word	0x00000000


	//----- nvinfo : EIATTR_REGCOUNT
	.align		4
.L_7:
        /*0030*/ 	.byte	0x04, 0x2f
        /*0032*/ 	.short	(.L_9 - .L_8)
	.align		4
.L_8:
        /*0034*/ 	.word	index@(_Z30matrixTransposeNoBankConflictsPfS_)
        /*0038*/ 	.word	0x0000000e


	//----- nvinfo : EIATTR_FRAME_SIZE
	.align		4
.L_9:
        /*003c*/ 	.byte	0x04, 0x11
        /*003e*/ 	.short	(.L_11 - .L_10)
	.align		4
.L_10:
        /*0040*/ 	.word	index@(_Z30matrixTransposeNoBankConflictsPfS_)
        /*0044*/ 	.word	0x00000000


	//----- nvinfo : EIATTR_MIN_STACK_SIZE
	.align		4
.L_11:
        /*0048*/ 	.byte	0x04, 0x12
        /*004a*/ 	.short	(.L_13 - .L_12)
	.align		4
.L_12:
        /*004c*/ 	.word	index@(_Z30matrixTransposeNoBankConflictsPfS_)
        /*0050*/ 	.word	0x00000000


	//----- nvinfo : EIATTR_MIN_STACK_SIZE
	.align		4
.L_13:
        /*0054*/ 	.byte	0x04, 0x12
        /*0056*/ 	.short	(.L_15 - .L_14)
	.align		4
.L_14:
        /*0058*/ 	.word	index@(_Z21matrixTransposeSharedPfS_)
        /*005c*/ 	.word	0x00000000


	//----- nvinfo : EIATTR_MIN_STACK_SIZE
	.align		4
.L_15:
        /*0060*/ 	.byte	0x04, 0x12
        /*0062*/ 	.short	(.L_17 - .L_16)
	.align		4
.L_16:
        /*0064*/ 	.word	index@(_Z20matrixTransposeNaivePfS_)
        /*0068*/ 	.word	0x00000000
.L_17:


//--------------------- .nv.compat                --------------------------
	.section	.nv.compat,"",@"SHT_CUDA_COMPAT_INFO"
	.align	4
        /*0000*/ 	.byte	0x02, 0x09, 0x00, 0x00, 0x02, 0x02, 0x01, 0x00, 0x02, 0x05, 0x05, 0x00, 0x03, 0x07, 0x01, 0x01
        /*0010*/ 	.byte	0x02, 0x03, 0x00, 0x00, 0x02, 0x06, 0x01, 0x00, 0x04, 0x0b, 0x08, 0x00, 0x09, 0x00, 0x00, 0x00
        /*0020*/ 	.byte	0x00, 0x00, 0x00, 0x00


//--------------------- .nv.info._Z30matrixTransposeNoBankConflictsPfS_ --------------------------
	.section	.nv.info._Z30matrixTransposeNoBankConflictsPfS_,"",@"SHT_CUDA_INFO"
	.sectionflags	@""
	.align	4


	//----- nvinfo : EIATTR_CUDA_API_VERSION
	.align		4
        /*0000*/ 	.byte	0x04, 0x37
        /*0002*/ 	.short	(.L_19 - .L_18)
.L_18:
        /*0004*/ 	.word	0x00000082


	//----- nvinfo : EIATTR_KPARAM_INFO
	.align		4
.L_19:
        /*0008*/ 	.byte	0x04, 0x17
        /*000a*/ 	.short	(.L_21 - .L_20)
.L_20:
        /*000c*/ 	.word	0x00000000
        /*0010*/ 	.short	0x0001
        /*0012*/ 	.short	0x0008
        /*0014*/ 	.byte	0x00, 0xf5, 0x21, 0x00


	//----- nvinfo : EIATTR_KPARAM_INFO
	.align		4
.L_21:
        /*0018*/ 	.byte	0x04, 0x17
        /*001a*/ 	.short	(.L_23 - .L_22)
.L_22:
        /*001c*/ 	.word	0x00000000
        /*0020*/ 	.short	0x0000
        /*0022*/ 	.short	0x0000
        /*0024*/ 	.byte	0x00, 0xf5, 0x21, 0x00


	//----- nvinfo : EIATTR_SPARSE_MMA_MASK
	.align		4
.L_23:
        /*0028*/ 	.byte	0x03, 0x50
        /*002a*/ 	.short	0x0000


	//----- nvinfo : EIATTR_MAXREG_COUNT
	.align		4
        /*002c*/ 	.byte	0x03, 0x1b
        /*002e*/ 	.short	0x00ff


	//----- nvinfo : EIATTR_NUM_BARRIERS
	.align		4
        /*0030*/ 	.byte	0x02, 0x4c
        /*0032*/ 	.byte	0x01
	.zero		1


	//----- nvinfo : EIATTR_MERCURY_ISA_VERSION
	.align		4
        /*0034*/ 	.byte	0x03, 0x5f
        /*0036*/ 	.short	0x0101


	//----- nvinfo : EIATTR_VRC_CTA_INIT_COUNT
	.align		4
        /*0038*/ 	.byte	0x02, 0x4a
	.zero		1
	.zero		1


	//----- nvinfo : EIATTR_EXIT_INSTR_OFFSETS
	.align		4
        /*003c*/ 	.byte	0x04, 0x1c
        /*003e*/ 	.short	(.L_25 - .L_24)


	//   ....[0]....
.L_24:
        /*0040*/ 	.word	0x000001b0


	//----- nvinfo : EIATTR_CBANK_PARAM_SIZE
	.align		4
.L_25:
        /*0044*/ 	.byte	0x03, 0x19
        /*0046*/ 	.short	0x0010


	//----- nvinfo : EIATTR_PARAM_CBANK
	.align		4
        /*0048*/ 	.byte	0x04, 0x0a
        /*004a*/ 	.short	(.L_27 - .L_26)
	.align		4
.L_26:
        /*004c*/ 	.word	index@(.nv.constant0._Z30matrixTransposeNoBankConflictsPfS_)
        /*0050*/ 	.short	0x0380
        /*0052*/ 	.short	0x0010


	//----- nvinfo : EIATTR_SW_WAR
	.align		4
.L_27:
        /*0054*/ 	.byte	0x04, 0x36
        /*0056*/ 	.short	(.L_29 - .L_28)
.L_28:
        /*0058*/ 	.word	0x00000008
.L_29:


//--------------------- .nv.info._Z21matrixTransposeSharedPfS_ --------------------------
	.section	.nv.info._Z21matrixTransposeSharedPfS_,"",@"SHT_CUDA_INFO"
	.sectionflags	@""
	.align	4


	//----- nvinfo : EIATTR_CUDA_API_VERSION
	.align		4
        /*0000*/ 	.byte	0x04, 0x37
        /*0002*/ 	.short	(.L_31 - .L_30)
.L_30:
        /*0004*/ 	.word	0x00000082


	//----- nvinfo : EIATTR_KPARAM_INFO
	.align		4
.L_31:
        /*0008*/ 	.byte	0x04, 0x17
        /*000a*/ 	.short	(.L_33 - .L_32)
.L_32:
        /*000c*/ 	.word	0x00000000
        /*0010*/ 	.short	0x0001
        /*0012*/ 	.short	0x0008
        /*0014*/ 	.byte	0x00, 0xf5, 0x21, 0x00


	//----- nvinfo : EIATTR_KPARAM_INFO
	.align		4
.L_33:
        /*0018*/ 	.byte	0x04, 0x17
        /*001a*/ 	.short	(.L_35 - .L_34)
.L_34:
        /*001c*/ 	.word	0x00000000
        /*0020*/ 	.short	0x0000
        /*0022*/ 	.short	0x0000
        /*0024*/ 	.byte	0x00, 0xf5, 0x21, 0x00


	//----- nvinfo : EIATTR_SPARSE_MMA_MASK
	.align		4
.L_35:
        /*0028*/ 	.byte	0x03, 0x50
        /*002a*/ 	.short	0x0000


	//----- nvinfo : EIATTR_MAXREG_COUNT
	.align		4
        /*002c*/ 	.byte	0x03, 0x1b
        /*002e*/ 	.short	0x00ff


	//----- nvinfo : EIATTR_NUM_BARRIERS
	.align		4
        /*0030*/ 	.byte	0x02, 0x4c
        /*0032*/ 	.byte	0x01
	.zero		1


	//----- nvinfo : EIATTR_MERCURY_ISA_VERSION
	.align		4
        /*0034*/ 	.byte	0x03, 0x5f
        /*0036*/ 	.short	0x0101


	//----- nvinfo : EIATTR_VRC_CTA_INIT_COUNT
	.align		4
        /*0038*/ 	.byte	0x02, 0x4a
	.zero		1
	.zero		1


	//----- nvinfo : EIATTR_EXIT_INSTR_OFFSETS
	.align		4
        /*003c*/ 	.byte	0x04, 0x1c
        /*003e*/ 	.short	(.L_37 - .L_36)


	//   ....[0]....
.L_36:
        /*0040*/ 	.word	0x000001b0


	//----- nvinfo : EIATTR_CBANK_PARAM_SIZE
	.align		4
.L_37:
        /*0044*/ 	.byte	0x03, 0x19
        /*0046*/ 	.short	0x0010


	//----- nvinfo : EIATTR_PARAM_CBANK
	.align		4
        /*0048*/ 	.byte	0x04, 0x0a
        /*004a*/ 	.short	(.L_39 - .L_38)
	.align		4
.L_38:
        /*004c*/ 	.word	index@(.nv.constant0._Z21matrixTransposeSharedPfS_)
        /*0050*/ 	.short	0x0380
        /*0052*/ 	.short	0x0010


	//----- nvinfo : EIATTR_SW_WAR
	.align		4
.L_39:
        /*0054*/ 	.byte	0x04, 0x36
        /*0056*/ 	.short	(.L_41 - .L_40)
.L_40:
        /*0058*/ 	.word	0x00000008
.L_41:


//--------------------- .nv.info._Z20matrixTransposeNaivePfS_ --------------------------
	.section	.nv.info._Z20matrixTransposeNaivePfS_,"",@"SHT_CUDA_INFO"
	.sectionflags	@""
	.align	4


	//----- nvinfo : EIATTR_CUDA_API_VERSION
	.align		4
        /*0000*/ 	.byte	0x04, 0x37
        /*0002*/ 	.short	(.L_43 - .L_42)
.L_42:
        /*0004*/ 	.word	0x00000082


	//----- nvinfo : EIATTR_KPARAM_INFO
	.align		4
.L_43:
        /*0008*/ 	.byte	0x04, 0x17
        /*000a*/ 	.short	(.L_45 - .L_44)
.L_44:
        /*000c*/ 	.word	0x00000000
        /*0010*/ 	.short	0x0001
        /*0012*/ 	.short	0x0008
        /*0014*/ 	.byte	0x00, 0xf5, 0x21, 0x00


	//----- nvinfo : EIATTR_KPARAM_INFO
	.align		4
.L_45:
        /*0018*/ 	.byte	0x04, 0x17
        /*001a*/ 	.short	(.L_47 - .L_46)
.L_46:
        /*001c*/ 	.word	0x00000000
        /*0020*/ 	.short	0x0000
        /*0022*/ 	.short	0x0000
        /*0024*/ 	.byte	0x00, 0xf5, 0x21, 0x00


	//----- nvinfo : EIATTR_SPARSE_MMA_MASK
	.align		4
.L_47:
        /*0028*/ 	.byte	0x03, 0x50
        /*002a*/ 	.short	0x0000


	//----- nvinfo : EIATTR_MAXREG_COUNT
	.align		4
        /*002c*/ 	.byte	0x03, 0x1b
        /*002e*/ 	.short	0x00ff


	//----- nvinfo : EIATTR_MERCURY_ISA_VERSION
	.align		4
        /*0030*/ 	.byte	0x03, 0x5f
        /*0032*/ 	.short	0x0101


	//----- nvinfo : EIATTR_VRC_CTA_INIT_COUNT
	.align		4
        /*0034*/ 	.byte	0x02, 0x4a
	.zero		1
	.zero		1


	//----- nvinfo : EIATTR_EXIT_INSTR_OFFSETS
	.align		4
        /*0038*/ 	.byte	0x04, 0x1c
        /*003a*/ 	.short	(.L_49 - .L_48)


	//   ....[0]....
.L_48:
        /*003c*/ 	.word	0x00000120


	//----- nvinfo : EIATTR_CBANK_PARAM_SIZE
	.align		4
.L_49:
        /*0040*/ 	.byte	0x03, 0x19
        /*0042*/ 	.short	0x0010


	//----- nvinfo : EIATTR_PARAM_CBANK
	.align		4
        /*0044*/ 	.byte	0x04, 0x0a
        /*0046*/ 	.short	(.L_51 - .L_50)
	.align		4
.L_50:
        /*0048*/ 	.word	index@(.nv.constant0._Z20matrixTransposeNaivePfS_)
        /*004c*/ 	.short	0x0380
        /*004e*/ 	.short	0x0010


	//----- nvinfo : EIATTR_SW_WAR
	.align		4
.L_51:
        /*0050*/ 	.byte	0x04, 0x36
        /*0052*/ 	.short	(.L_53 - .L_52)
.L_52:
        /*0054*/ 	.word	0x00000008
.L_53:


//--------------------- .nv.callgraph             --------------------------
	.section	.nv.callgraph,"",@"SHT_CUDA_CALLGRAPH"
	.align	4
	.sectionentsize	8
	.align		4
        /*0000*/ 	.word	0x00000000
	.align		4
        /*0004*/ 	.word	0xffffffff
	.align		4
        /*0008*/ 	.word	0x00000000
	.align		4
        /*000c*/ 	.word	0xfffffffe
	.align		4
        /*0010*/ 	.word	0x00000000
	.align		4
        /*0014*/ 	.word	0xfffffffd
	.align		4
        /*0018*/ 	.word	0x00000000
	.align		4
        /*001c*/ 	.word	0xfffffffc


//--------------------- .text._Z30matrixTransposeNoBankConflictsPfS_ --------------------------
	.section	.text._Z30matrixTransposeNoBankConflictsPfS_,"ax",@progbits
	.align	128
        .global         _Z30matrixTransposeNoBankConflictsPfS_
        .type           _Z30matrixTransposeNoBankConflictsPfS_,@function
        .size           _Z30matrixTransposeNoBankConflictsPfS_,(.L_x_3 - _Z30matrixTransposeNoBankConflictsPfS_)
        .other          _Z30matrixTransposeNoBankConflictsPfS_,@"STO_CUDA_ENTRY STV_DEFAULT"
_Z30matrixTransposeNoBankConflictsPfS_:
.text._Z30matrixTransposeNoBankConflictsPfS_:
[----:B------:R-:W-:Y:S01]  /*0000*/  LDC R1, c[0x0][0x37c] ;  /* 0x0000df00ff017b82 */ /* 0x000fe20000000800 */
[----:B------:R-:W0:Y:S07]  /*0010*/  S2R R9, SR_TID.Y ;  /* 0x0000000000097919 */ /* 0x000e2e0000002200 */
[----:B------:R-:W0:Y:S01]  /*0020*/  LDC R0, c[0x0][0x364] ;  /* 0x0000d900ff007b82 */ /* 0x000e220000000800 */
[----:B------:R-:W1:Y:S01]  /*0030*/  LDCU.64 UR4, c[0x0][0x358] ;  /* 0x00006b00ff0477ac */ /* 0x000e620008000a00 */
[----:B------:R-:W2:Y:S06]  /*0040*/  S2R R11, SR_TID.X ;  /* 0x00000000000b7919 */ /* 0x000eac0000002100 */
[----:B------:R-:W0:Y:S08]  /*0050*/  S2UR UR6, SR_CTAID.Y ;  /* 0x00000000000679c3 */ /* 0x000e300000002600 */
[----:B------:R-:W2:Y:S08]  /*0060*/  S2UR UR7, SR_CTAID.X ;  /* 0x00000000000779c3 */ /* 0x000eb00000002500 */
[----:B------:R-:W2:Y:S08]  /*0070*/  LDC R5, c[0x0][0x360] ;  /* 0x0000d800ff057b82 */ /* 0x000eb00000000800 */
[----:B------:R-:W3:Y:S01]  /*0080*/  LDC.64 R2, c[0x0][0x380] ;  /* 0x0000e000ff027b82 */ /* 0x000ee20000000a00 */
[----:B0-----:R-:W-:-:S02]  /*0090*/  IMAD R0, R0, UR6, R9 ;  /* 0x0000000600007c24 */ /* 0x001fc4000f8e0209 */
[----:B--2---:R-:W-:-:S05]  /*00a0*/  IMAD R5, R5, UR7, R11 ;  /* 0x0000000705057c24 */ /* 0x004fca000f8e020b */
[----:B------:R-:W-:-:S05]  /*00b0*/  LEA R5, R0, R5, 0xc ;  /* 0x0000000500057211 */ /* 0x000fca00078e60ff */
[----:B---3--:R-:W-:-:S05]  /*00c0*/  IMAD.WIDE R2, R5, 0x4, R2 ;  /* 0x0000000405027825 */ /* 0x008fca00078e0202 */
[----:B-1----:R0:W2:Y:S01]  /*00d0*/  LDG.E R0, desc[UR4][R2.64] ;  /* 0x0000000402007981 */ /* 0x0020a2000c1e1900 */
[----:B------:R-:W-:Y:S01]  /*00e0*/  MOV R4, 0x400 ;  /* 0x0000040000047802 */ /* 0x000fe20000000f00 */
[----:B------:R-:W1:Y:S01]  /*00f0*/  S2R R7, SR_CgaCtaId ;  /* 0x0000000000077919 */ /* 0x000e620000008800 */
[----:B0-----:R-:W0:Y:S02]  /*0100*/  LDC.64 R2, c[0x0][0x388] ;  /* 0x0000e200ff027b82 */ /* 0x001e240000000a00 */
[----:B0-----:R-:W-:Y:S01]  /*0110*/  IMAD.WIDE R2, R5, 0x4, R2 ;  /* 0x0000000405027825 */ /* 0x001fe200078e0202 */
[----:B-1----:R-:W-:-:S05]  /*0120*/  LEA R4, R7, R4, 0x18 ;  /* 0x0000000407047211 */ /* 0x002fca00078ec0ff */
[--C-:B------:R-:W-:Y:S02]  /*0130*/  IMAD R6, R9, 0x44, R4.reuse ;  /* 0x0000004409067824 */ /* 0x100fe400078e0204 */
[----:B------:R-:W-:-:S03]  /*0140*/  IMAD R4, R11, 0x44, R4 ;  /* 0x000000440b047824 */ /* 0x000fc600078e0204 */
[----:B------:R-:W-:Y:S02]  /*0150*/  LEA R7, R11, R6, 0x2 ;  /* 0x000000060b077211 */ /* 0x000fe400078e10ff */
[----:B------:R-:W-:-:S03]  /*0160*/  LEA R4, R9, R4, 0x2 ;  /* 0x0000000409047211 */ /* 0x000fc600078e10ff */
[----:B--2---:R-:W-:Y:S01]  /*0170*/  STS [R7], R0 ;  /* 0x0000000007007388 */ /* 0x004fe20000000800 */
[----:B------:R-:W-:Y:S06]  /*0180*/  BAR.SYNC.DEFER_BLOCKING 0x0 ;  /* 0x0000000000007b1d */ /* 0x000fec0000010000 */
[----:B------:R-:W0:Y:S04]  /*0190*/  LDS R9, [R4] ;  /* 0x0000000004097984 */ /* 0x000e280000000800 */
[----:B0-----:R-:W-:Y:S01]  /*01a0*/  STG.E desc[UR4][R2.64], R9 ;  /* 0x0000000902007986 */ /* 0x001fe2000c101904 */
[----:B------:R-:W-:Y:S05]  /*01b0*/  EXIT ;  /* 0x000000000000794d */ /* 0x000fea0003800000 */
.L_x_0:
[----:B------:R-:W-:-:S00]  /*01c0*/  BRA `(.L_x_0) ;  /* 0xfffffffc00fc7947 */ /* 0x000fc0000383ffff */
[----:B------:R-:W-:-:S00]  /*01d0*/  NOP ;  /* 0x0000000000007918 */ /* 0x000fc00000000000 */
        /* <DEDUP_REMOVED lines=10> */
.L_x_3:


//--------------------- .text._Z21matrixTransposeSharedPfS_ --------------------------
	.section	.text._Z21matrixTransposeSharedPfS_,"ax",@progbits
	.align	128
        .global         _Z21matrixTransposeSharedPfS_
        .type           _Z21matrixTransposeSharedPfS_,@function
        .size           _Z21matrixTransposeSharedPfS_,(.L_x_4 - _Z21matrixTransposeSharedPfS_)
        .other          _Z21matrixTransposeSharedPfS_,@"STO_CUDA_ENTRY STV_DEFAULT"
_Z21matrixTransposeSharedPfS_:
.text._Z21matrixTransposeSharedPfS_:
        /* <DEDUP_REMOVED lines=14> */
[----:B------:R-:W1:Y:S01]  /*00e0*/  S2UR UR5, SR_CgaCtaId ;  /* 0x00000000000579c3 */ /* 0x000e620000008800 */
[----:B------:R-:W-:-:S07]  /*00f0*/  UMOV UR4, 0x400 ;  /* 0x0000040000047882 */ /* 0x000fce0000000000 */
[----:B0-----:R-:W0:Y:S01]  /*0100*/  LDC.64 R2, c[0x0][0x388] ;  /* 0x0000e200ff027b82 */ /* 0x001e220000000a00 */
[----:B-1----:R-:W-:-:S06]  /*0110*/  ULEA UR4, UR5, UR4, 0x18 ;  /* 0x0000000405047291 */ /* 0x002fcc000f8ec0ff */
[----:B------:R-:W-:Y:S02]  /*0120*/  LEA R4, R9, UR4, 0x6 ;  /* 0x0000000409047c11 */ /* 0x000fe4000f8e30ff */
[----:B------:R-:W-:Y:S01]  /*0130*/  LEA R6, R7, UR4, 0x6 ;  /* 0x0000000407067c11 */ /* 0x000fe2000f8e30ff */
[----:B0-----:R-:W-:Y:S01]  /*0140*/  IMAD.WIDE R2, R5, 0x4, R2 ;  /* 0x0000000405027825 */ /* 0x001fe200078e0202 */
[----:B------:R-:W-:Y:S02]  /*0150*/  LEA R7, R7, R4, 0x2 ;  /* 0x0000000407077211 */ /* 0x000fe400078e10ff */
[----:B------:R-:W-:-:S03]  /*0160*/  LEA R6, R9, R6, 0x2 ;  /* 0x0000000609067211 */ /* 0x000fc600078e10ff */
[----:B--2---:R-:W-:Y:S01]  /*0170*/  STS [R7], R0 ;  /* 0x0000000007007388 */ /* 0x004fe20000000800 */
[----:B------:R-:W-:Y:S06]  /*0180*/  BAR.SYNC.DEFER_BLOCKING 0x0 ;  /* 0x0000000000007b1d */ /* 0x000fec0000010000 */
[----:B------:R-:W0:Y:S04]  /*0190*/  LDS R9, [R6] ;  /* 0x0000000006097984 */ /* 0x000e280000000800 */
[----:B0-----:R-:W-:Y:S01]  /*01a0*/  STG.E desc[UR6][R2.64], R9 ;  /* 0x0000000902007986 */ /* 0x001fe2000c101906 */
[----:B------:R-:W-:Y:S05]  /*01b0*/  EXIT ;  /* 0x000000000000794d */ /* 0x000fea0003800000 */
.L_x_1:
        /* <DEDUP_REMOVED lines=12> */
.L_x_4:


//--------------------- .text._Z20matrixTransposeNaivePfS_ --------------------------
	.section	.text._Z20matrixTransposeNaivePfS_,"ax",@progbits
	.align	128
        .global         _Z20matrixTransposeNaivePfS_
        .type           _Z20matrixTransposeNaivePfS_,@function
        .size           _Z20matrixTransposeNaivePfS_,(.L_x_5 - _Z20matrixTransposeNaivePfS_)
        .other          _Z20matrixTransposeNaivePfS_,@"STO_CUDA_ENTRY STV_DEFAULT"
_Z20matrixTransposeNaivePfS_:
.text._Z20matrixTransposeNaivePfS_:
        /* <DEDUP_REMOVED lines=12> */
[----:B---3--:R-:W-:Y:S02]  /*00c0*/  IMAD.WIDE R2, R5, 0x4, R2 ;  /* 0x0000000405027825 */ /* 0x008fe400078e0202 */
[----:B------:R-:W0:Y:S04]  /*00d0*/  LDC.64 R4, c[0x0][0x388] ;  /* 0x0000e200ff047b82 */ /* 0x000e280000000a00 */
[----:B-1----:R-:W2:Y:S01]  /*00e0*/  LDG.E R3, desc[UR4][R2.64] ;  /* 0x0000000402037981 */ /* 0x002ea2000c1e1900 */
[----:B------:R-:W-:-:S05]  /*00f0*/  LEA R7, R7, R0, 0xc ;  /* 0x0000000007077211 */ /* 0x000fca00078e60ff */
[----:B0-----:R-:W-:-:S05]  /*0100*/  IMAD.WIDE R4, R7, 0x4, R4 ;  /* 0x0000000407047825 */ /* 0x001fca00078e0204 */
[----:B--2---:R-:W-:Y:S01]  /*0110*/  STG.E desc[UR4][R4.64], R3 ;  /* 0x0000000304007986 */ /* 0x004fe2000c101904 */
[----:B------:R-:W-:Y:S05]  /*0120*/  EXIT ;  /* 0x000000000000794d */ /* 0x000fea0003800000 */
.L_x_2:
        /* <DEDUP_REMOVED lines=13> */
.L_x_5:


//--------------------- .nv.shared._Z30matrixTransposeNoBankConflictsPfS_ --------------------------
	.section	.nv.shared._Z30matrixTransposeNoBankConflictsPfS_,"aw",@nobits
	.sectionflags	@""
	.align	4
.nv.shared._Z30matrixTransposeNoBankConflictsPfS_:
	.zero		2112


//--------------------- .nv.shared.reserved.0     --------------------------
	.section	.nv.shared.reserved.0,"aw",@nobits
	.weak		__nv_reservedSMEM_offset_0_alias
	.size		__nv_reservedSMEM_offset_0_alias, 0, 64
	.other		__nv_reservedSMEM_offset_0_alias,@"STO_CUDA_RESERVED_SHARED STV_DEFAULT"
__nv_reservedSMEM_offset_0_alias:
	.zero		0
	.zero		64


//--------------------- .nv.shared._Z21matrixTransposeSharedPfS_ --------------------------
	.section	.nv.shared._Z21matrixTransposeSharedPfS_,"aw",@nobits
	.sectionflags	@""
	.align	4
.nv.shared._Z21matrixTransposeSharedPfS_:
	.zero		2048


//--------------------- .nv.constant0._Z30matrixTransposeNoBankConflictsPfS_ --------------------------
	.section	.nv.constant0._Z30matrixTransposeNoBankConflictsPfS_,"a",@progbits
	.sectionflags	@""
	.align	4
.nv.constant0._Z30matrixTransposeNoBankConflictsPfS_:
	.zero		912


//--------------------- .nv.constant0._Z21matrixTransposeSharedPfS_ --------------------------
	.section	.nv.constant0._Z21matrixTransposeSharedPfS_,"a",@progbits
	.sectionflags	@""
	.align	4
.nv.constant0._Z21matrixTransposeSharedPfS_:
	.zero		912


//--------------------- .nv.constant0._Z20matrixTransposeNaivePfS_ --------------------------
	.section	.nv.constant0._Z20matrixTransposeNaivePfS_,"a",@progbits
	.sectionflags	@""
	.align	4
.nv.constant0._Z20matrixTransposeNaivePfS_:
	.zero		912


//--------------------- SYMBOLS --------------------------

	.type		.nv.reservedSmem.offset0,@object
	.size		.nv.reservedSmem.offset0,0x4
	.type		.nv.reservedSmem.cap,@object
	.size		.nv.reservedSmem.cap,0x4
